//
// Generated by NVIDIA NVVM Compiler
//
// Compiler Build ID: CL-36424714
// Cuda compilation tools, release 13.0, V13.0.88
// Based on NVVM 20.0.0
//

.version 9.0
.target sm_100
.address_size 64

	// .globl	_Z10dr2_driverPKfS0_Pf
// _ZZ10dr2_driverPKfS0_PfE6buffer has been demoted

.visible .entry _Z10dr2_driverPKfS0_Pf(
	.param .u64 .ptr .align 1 _Z10dr2_driverPKfS0_Pf_param_0,
	.param .u64 .ptr .align 1 _Z10dr2_driverPKfS0_Pf_param_1,
	.param .u64 .ptr .align 1 _Z10dr2_driverPKfS0_Pf_param_2
)
{
	.reg .pred 	%p<3>;
	.reg .b32 	%r<32>;
	.reg .b32 	%f<113>;
	.reg .b64 	%rd<14>;
	// demoted variable
	.shared .align 4 .b8 _ZZ10dr2_driverPKfS0_PfE6buffer[1152];
	ld.param.u64 	%rd1, [_Z10dr2_driverPKfS0_Pf_param_0];
	ld.param.u64 	%rd2, [_Z10dr2_driverPKfS0_Pf_param_1];
	ld.param.u64 	%rd3, [_Z10dr2_driverPKfS0_Pf_param_2];
	mov.u32 	%r3, %ctaid.x;
	mov.u32 	%r4, %ntid.x;
	mov.u32 	%r5, %tid.x;
	mad.lo.s32 	%r1, %r3, %r4, %r5;
	setp.gt.s32 	%p1, %r1, 15;
	shl.b32 	%r6, %r1, 2;
	mov.u32 	%r7, _ZZ10dr2_driverPKfS0_PfE6buffer;
	add.s32 	%r8, %r7, %r6;
	add.s32 	%r2, %r8, 512;
	@%p1 bra 	$L__BB0_2;
	cvta.to.global.u64 	%rd4, %rd2;
	cvta.to.global.u64 	%rd5, %rd1;
	mul.lo.s32 	%r9, %r1, 3;
	mul.wide.s32 	%rd6, %r9, 4;
	add.s64 	%rd7, %rd5, %rd6;
	ld.global.f32 	%f1, [%rd7];
	shl.b32 	%r10, %r1, 5;
	add.s32 	%r12, %r7, %r10;
	st.shared.f32 	[%r12], %f1;
	ld.global.f32 	%f2, [%rd7+4];
	st.shared.f32 	[%r12+4], %f2;
	ld.global.f32 	%f3, [%rd7+8];
	st.shared.f32 	[%r12+8], %f3;
	add.s64 	%rd8, %rd4, %rd6;
	ld.global.f32 	%f4, [%rd8];
	st.shared.f32 	[%r2], %f4;
	ld.global.f32 	%f5, [%rd8+4];
	st.shared.f32 	[%r2+64], %f5;
	ld.global.f32 	%f6, [%rd8+8];
	st.shared.f32 	[%r2+128], %f6;
	ld.shared.f32 	%f7, [%r2+512];
	fma.rn.f32 	%f8, %f1, %f1, %f7;
	fma.rn.f32 	%f9, %f2, %f2, %f8;
	fma.rn.f32 	%f10, %f3, %f3, %f9;
	st.shared.f32 	[%r2+512], %f10;
	ld.shared.f32 	%f11, [%r2+576];
	fma.rn.f32 	%f12, %f4, %f4, %f11;
	fma.rn.f32 	%f13, %f5, %f5, %f12;
	fma.rn.f32 	%f14, %f6, %f6, %f13;
	st.shared.f32 	[%r2+576], %f14;
$L__BB0_2:
	setp.gt.s32 	%p2, %r1, 15;
	cvt.u64.u32 	%rd9, %r7;
	cvta.shared.u64 	%rd10, %rd9;
	mov.b32 	%r14, 8;
	wmma.load.a.sync.aligned.row.m16n16k8.tf32 	{%r15, %r16, %r17, %r18}, [%rd10], %r14;
	mov.b32 	%f22, %r18;
	mov.b32 	%f20, %r17;
	mov.b32 	%f18, %r16;
	mov.b32 	%f16, %r15;
	mov.b32 	%r19, 16;
	wmma.load.b.sync.aligned.row.m16n16k8.tf32 	{%r20, %r21, %r22, %r23}, [%rd10+512], %r19;
	mov.b32 	%f30, %r23;
	mov.b32 	%f28, %r22;
	mov.b32 	%f26, %r21;
	mov.b32 	%f24, %r20;
	// begin inline asm
	{
  .reg .b32 __$1;
   cvt.rna.tf32.f32 __$1, %f16;
   mov.b32 %f15, __$1;
}

	// end inline asm
	// begin inline asm
	{
  .reg .b32 __$1;
   cvt.rna.tf32.f32 __$1, %f18;
   mov.b32 %f17, __$1;
}

	// end inline asm
	// begin inline asm
	{
  .reg .b32 __$1;
   cvt.rna.tf32.f32 __$1, %f20;
   mov.b32 %f19, __$1;
}

	// end inline asm
	// begin inline asm
	{
  .reg .b32 __$1;
   cvt.rna.tf32.f32 __$1, %f22;
   mov.b32 %f21, __$1;
}

	// end inline asm
	// begin inline asm
	{
  .reg .b32 __$1;
   cvt.rna.tf32.f32 __$1, %f24;
   mov.b32 %f23, __$1;
}

	// end inline asm
	// begin inline asm
	{
  .reg .b32 __$1;
   cvt.rna.tf32.f32 __$1, %f26;
   mov.b32 %f25, __$1;
}

	// end inline asm
	// begin inline asm
	{
  .reg .b32 __$1;
   cvt.rna.tf32.f32 __$1, %f28;
   mov.b32 %f27, __$1;
}

	// end inline asm
	// begin inline asm
	{
  .reg .b32 __$1;
   cvt.rna.tf32.f32 __$1, %f30;
   mov.b32 %f29, __$1;
}

	// end inline asm
	mov.b32 	%r24, %f21;
	mov.b32 	%r25, %f19;
	mov.b32 	%r26, %f17;
	mov.b32 	%r27, %f15;
	mov.b32 	%r28, %f29;
	mov.b32 	%r29, %f27;
	mov.b32 	%r30, %f25;
	mov.b32 	%r31, %f23;
	mov.f32 	%f31, 0f00000000;
	wmma.mma.sync.aligned.row.row.m16n16k8.f32.tf32.tf32.f32 {%f32, %f33, %f34, %f35, %f36, %f37, %f38, %f39}, {%r27, %r26, %r25, %r24}, {%r31, %r30, %r29, %r28}, {%f31, %f31, %f31, %f31, %f31, %f31, %f31, %f31};
	mul.f32 	%f40, %f32, 0fC0000000;
	mul.f32 	%f41, %f33, 0fC0000000;
	mul.f32 	%f42, %f34, 0fC0000000;
	mul.f32 	%f43, %f35, 0fC0000000;
	mul.f32 	%f44, %f36, 0fC0000000;
	mul.f32 	%f45, %f37, 0fC0000000;
	mul.f32 	%f46, %f38, 0fC0000000;
	mul.f32 	%f47, %f39, 0fC0000000;
	wmma.store.d.sync.aligned.row.m16n16k8.f32 	[%rd3], {%f40, %f41, %f42, %f43, %f44, %f45, %f46, %f47}, %r19;
	@%p2 bra 	$L__BB0_4;
	ld.shared.f32 	%f48, [%r2+576];
	ld.shared.f32 	%f49, [_ZZ10dr2_driverPKfS0_PfE6buffer+1024];
	add.f32 	%f50, %f49, %f48;
	cvta.to.global.u64 	%rd11, %rd3;
	mul.wide.s32 	%rd12, %r1, 4;
	add.s64 	%rd13, %rd11, %rd12;
	ld.global.f32 	%f51, [%rd13];
	add.f32 	%f52, %f51, %f50;
	st.global.f32 	[%rd13], %f52;
	ld.shared.f32 	%f53, [_ZZ10dr2_driverPKfS0_PfE6buffer+1028];
	add.f32 	%f54, %f53, %f48;
	ld.global.f32 	%f55, [%rd13+64];
	add.f32 	%f56, %f55, %f54;
	st.global.f32 	[%rd13+64], %f56;
	ld.shared.f32 	%f57, [_ZZ10dr2_driverPKfS0_PfE6buffer+1032];
	add.f32 	%f58, %f57, %f48;
	ld.global.f32 	%f59, [%rd13+128];
	add.f32 	%f60, %f59, %f58;
	st.global.f32 	[%rd13+128], %f60;
	ld.shared.f32 	%f61, [_ZZ10dr2_driverPKfS0_PfE6buffer+1036];
	add.f32 	%f62, %f61, %f48;
	ld.global.f32 	%f63, [%rd13+192];
	add.f32 	%f64, %f63, %f62;
	st.global.f32 	[%rd13+192], %f64;
	ld.shared.f32 	%f65, [_ZZ10dr2_driverPKfS0_PfE6buffer+1040];
	add.f32 	%f66, %f65, %f48;
	ld.global.f32 	%f67, [%rd13+256];
	add.f32 	%f68, %f67, %f66;
	st.global.f32 	[%rd13+256], %f68;
	ld.shared.f32 	%f69, [_ZZ10dr2_driverPKfS0_PfE6buffer+1044];
	add.f32 	%f70, %f69, %f48;
	ld.global.f32 	%f71, [%rd13+320];
	add.f32 	%f72, %f71, %f70;
	st.global.f32 	[%rd13+320], %f72;
	ld.shared.f32 	%f73, [_ZZ10dr2_driverPKfS0_PfE6buffer+1048];
	add.f32 	%f74, %f73, %f48;
	ld.global.f32 	%f75, [%rd13+384];
	add.f32 	%f76, %f75, %f74;
	st.global.f32 	[%rd13+384], %f76;
	ld.shared.f32 	%f77, [_ZZ10dr2_driverPKfS0_PfE6buffer+1052];
	add.f32 	%f78, %f77, %f48;
	ld.global.f32 	%f79, [%rd13+448];
	add.f32 	%f80, %f79, %f78;
	st.global.f32 	[%rd13+448], %f80;
	ld.shared.f32 	%f81, [_ZZ10dr2_driverPKfS0_PfE6buffer+1056];
	add.f32 	%f82, %f81, %f48;
	ld.global.f32 	%f83, [%rd13+512];
	add.f32 	%f84, %f83, %f82;
	st.global.f32 	[%rd13+512], %f84;
	ld.shared.f32 	%f85, [_ZZ10dr2_driverPKfS0_PfE6buffer+1060];
	add.f32 	%f86, %f85, %f48;
	ld.global.f32 	%f87, [%rd13+576];
	add.f32 	%f88, %f87, %f86;
	st.global.f32 	[%rd13+576], %f88;
	ld.shared.f32 	%f89, [_ZZ10dr2_driverPKfS0_PfE6buffer+1064];
	add.f32 	%f90, %f89, %f48;
	ld.global.f32 	%f91, [%rd13+640];
	add.f32 	%f92, %f91, %f90;
	st.global.f32 	[%rd13+640], %f92;
	ld.shared.f32 	%f93, [_ZZ10dr2_driverPKfS0_PfE6buffer+1068];
	add.f32 	%f94, %f93, %f48;
	ld.global.f32 	%f95, [%rd13+704];
	add.f32 	%f96, %f95, %f94;
	st.global.f32 	[%rd13+704], %f96;
	ld.shared.f32 	%f97, [_ZZ10dr2_driverPKfS0_PfE6buffer+1072];
	add.f32 	%f98, %f97, %f48;
	ld.global.f32 	%f99, [%rd13+768];
	add.f32 	%f100, %f99, %f98;
	st.global.f32 	[%rd13+768], %f100;
	ld.shared.f32 	%f101, [_ZZ10dr2_driverPKfS0_PfE6buffer+1076];
	add.f32 	%f102, %f101, %f48;
	ld.global.f32 	%f103, [%rd13+832];
	add.f32 	%f104, %f103, %f102;
	st.global.f32 	[%rd13+832], %f104;
	ld.shared.f32 	%f105, [_ZZ10dr2_driverPKfS0_PfE6buffer+1080];
	add.f32 	%f106, %f105, %f48;
	ld.global.f32 	%f107, [%rd13+896];
	add.f32 	%f108, %f107, %f106;
	st.global.f32 	[%rd13+896], %f108;
	ld.shared.f32 	%f109, [_ZZ10dr2_driverPKfS0_PfE6buffer+1084];
	add.f32 	%f110, %f109, %f48;
	ld.global.f32 	%f111, [%rd13+960];
	add.f32 	%f112, %f111, %f110;
	st.global.f32 	[%rd13+960], %f112;
$L__BB0_4:
	ret;

}


// ===== COMPILED SASS (sm_100) =====

	.target	sm_100

	.elftype	@"ET_EXEC"


//--------------------- .note.nv.tkinfo           --------------------------
	.section	.note.nv.tkinfo,"",@"SHT_NOTE"
	.sectionflags	@"SHF_NOTE_NV_TKINFO"
	.tkinfo
        /*0018*/ 	.word	0x00000002
        /*0030*/ 	.string	""
        /*0030*/ 	.string	"ptxas"
        /*0030*/ 	.string	"Cuda compilation tools, release 13.0, V13.0.88"
        /*0030*/ 	.string	"Build cuda_13.0.r13.0/compiler.36424714_0"
        /*0030*/ 	.string	"-arch sm_100 -m 64 "



//--------------------- .note.nv.cuinfo           --------------------------
	.section	.note.nv.cuinfo,"",@"SHT_NOTE"
	.sectionflags	@"SHF_NOTE_NV_CUINFO"
        /*0018*/ 	.short	0x0002
        /*001a*/ 	.short	0x0064
        /*001c*/ 	.short	0x0082
	.zero		2


//--------------------- .nv.info                  --------------------------
	.section	.nv.info,"",@"SHT_CUDA_INFO"
	.align	4


	//----- nvinfo : EIATTR_REGCOUNT
	.align		4
        /*0000*/ 	.byte	0x04, 0x2f
        /*0002*/ 	.short	(.L_1 - .L_0)
	.align		4
.L_0:
        /*0004*/ 	.word	index@(_Z10dr2_driverPKfS0_Pf)
        /*0008*/ 	.word	0x00000020


	//----- nvinfo : EIATTR_FRAME_SIZE
	.align		4
.L_1:
        /*000c*/ 	.byte	0x04, 0x11
        /*000e*/ 	.short	(.L_3 - .L_2)
	.align		4
.L_2:
        /*0010*/ 	.word	index@(_Z10dr2_driverPKfS0_Pf)
        /*0014*/ 	.word	0x00000000


	//----- nvinfo : EIATTR_MIN_STACK_SIZE
	.align		4
.L_3:
        /*0018*/ 	.byte	0x04, 0x12
        /*001a*/ 	.short	(.L_5 - .L_4)
	.align		4
.L_4:
        /*001c*/ 	.word	index@(_Z10dr2_driverPKfS0_Pf)
        /*0020*/ 	.word	0x00000000
.L_5:


//--------------------- .nv.compat                --------------------------
	.section	.nv.compat,"",@"SHT_CUDA_COMPAT_INFO"
	.align	4
        /*0000*/ 	.byte	0x02, 0x09, 0x00, 0x00, 0x02, 0x02, 0x01, 0x00, 0x02, 0x05, 0x05, 0x00, 0x03, 0x07, 0x01, 0x01
        /*0010*/ 	.byte	0x02, 0x03, 0x00, 0x00, 0x02, 0x06, 0x01, 0x00, 0x04, 0x0b, 0x08, 0x00, 0x01, 0x00, 0x00, 0x00
        /*0020*/ 	.byte	0x00, 0x00, 0x00, 0x00


//--------------------- .nv.info._Z10dr2_driverPKfS0_Pf --------------------------
	.section	.nv.info._Z10dr2_driverPKfS0_Pf,"",@"SHT_CUDA_INFO"
	.sectionflags	@""
	.align	4


	//----- nvinfo : EIATTR_CUDA_API_VERSION
	.align		4
        /*0000*/ 	.byte	0x04, 0x37
        /*0002*/ 	.short	(.L_7 - .L_6)
.L_6:
        /*0004*/ 	.word	0x00000082


	//----- nvinfo : EIATTR_KPARAM_INFO
	.align		4
.L_7:
        /*0008*/ 	.byte	0x04, 0x17
        /*000a*/ 	.short	(.L_9 - .L_8)
.L_8:
        /*000c*/ 	.word	0x00000000
        /*0010*/ 	.short	0x0002
        /*0012*/ 	.short	0x0010
        /*0014*/ 	.byte	0x00, 0xf5, 0x21, 0x00


	//----- nvinfo : EIATTR_KPARAM_INFO
	.align		4
.L_9:
        /*0018*/ 	.byte	0x04, 0x17
        /*001a*/ 	.short	(.L_11 - .L_10)
.L_10:
        /*001c*/ 	.word	0x00000000
        /*0020*/ 	.short	0x0001
        /*0022*/ 	.short	0x0008
        /*0024*/ 	.byte	0x00, 0xf5, 0x21, 0x00


	//----- nvinfo : EIATTR_KPARAM_INFO
	.align		4
.L_11:
        /*0028*/ 	.byte	0x04, 0x17
        /*002a*/ 	.short	(.L_13 - .L_12)
.L_12:
        /*002c*/ 	.word	0x00000000
        /*0030*/ 	.short	0x0000
        /*0032*/ 	.short	0x0000
        /*0034*/ 	.byte	0x00, 0xf5, 0x21, 0x00


	//----- nvinfo : EIATTR_SPARSE_MMA_MASK
	.align		4
.L_13:
        /*0038*/ 	.byte	0x03, 0x50
        /*003a*/ 	.short	0x0000


	//----- nvinfo : EIATTR_WMMA_USED
	.align		4
        /*003c*/ 	.byte	0x01, 0x2b
	.zero		2


	//----- nvinfo : EIATTR_MAXREG_COUNT
	.align		4
        /*0040*/ 	.byte	0x03, 0x1b
        /*0042*/ 	.short	0x00ff


	//----- nvinfo : EIATTR_MERCURY_ISA_VERSION
	.align		4
        /*0044*/ 	.byte	0x03, 0x5f
        /*0046*/ 	.short	0x0101


	//----- nvinfo : EIATTR_VRC_CTA_INIT_COUNT
	.align		4
        /*0048*/ 	.byte	0x02, 0x4a
	.zero		1
	.zero		1


	//----- nvinfo : EIATTR_EXIT_INSTR_OFFSETS
	.align		4
        /*004c*/ 	.byte	0x04, 0x1c
        /*004e*/ 	.short	(.L_15 - .L_14)


	//   ....[0]....
.L_14:
        /*0050*/ 	.word	0x000006f0


	//   ....[1]....
        /*0054*/ 	.word	0x00000b70


	//----- nvinfo : EIATTR_CRS_STACK_SIZE
	.align		4
.L_15:
        /*0058*/ 	.byte	0x04, 0x1e
        /*005a*/ 	.short	(.L_17 - .L_16)
.L_16:
        /*005c*/ 	.word	0x00000000


	//----- nvinfo : EIATTR_CBANK_PARAM_SIZE
	.align		4
.L_17:
        /*0060*/ 	.byte	0x03, 0x19
        /*0062*/ 	.short	0x0018


	//----- nvinfo : EIATTR_PARAM_CBANK
	.align		4
        /*0064*/ 	.byte	0x04, 0x0a
        /*0066*/ 	.short	(.L_19 - .L_18)
	.align		4
.L_18:
        /*0068*/ 	.word	index@(.nv.constant0._Z10dr2_driverPKfS0_Pf)
        /*006c*/ 	.short	0x0380
        /*006e*/ 	.short	0x0018


	//----- nvinfo : EIATTR_SW_WAR
	.align		4
.L_19:
        /*0070*/ 	.byte	0x04, 0x36
        /*0072*/ 	.short	(.L_21 - .L_20)
.L_20:
        /*0074*/ 	.word	0x00000008
.L_21:


//--------------------- .nv.callgraph             --------------------------
	.section	.nv.callgraph,"",@"SHT_CUDA_CALLGRAPH"
	.align	4
	.sectionentsize	8
	.align		4
        /*0000*/ 	.word	0x00000000
	.align		4
        /*0004*/ 	.word	0xffffffff
	.align		4
        /*0008*/ 	.word	0x00000000
	.align		4
        /*000c*/ 	.word	0xfffffffe
	.align		4
        /*0010*/ 	.word	0x00000000
	.align		4
        /*0014*/ 	.word	0xfffffffd
	.align		4
        /*0018*/ 	.word	0x00000000
	.align		4
        /*001c*/ 	.word	0xfffffffc


//--------------------- .text._Z10dr2_driverPKfS0_Pf --------------------------
	.section	.text._Z10dr2_driverPKfS0_Pf,"ax",@progbits
	.align	128
        .global         _Z10dr2_driverPKfS0_Pf
        .type           _Z10dr2_driverPKfS0_Pf,@function
        .size           _Z10dr2_driverPKfS0_Pf,(.L_x_3 - _Z10dr2_driverPKfS0_Pf)
        .other          _Z10dr2_driverPKfS0_Pf,@"STO_CUDA_ENTRY STV_DEFAULT"
_Z10dr2_driverPKfS0_Pf:
.text._Z10dr2_driverPKfS0_Pf:
[----:B------:R-:W-:Y:S01]  /*0000*/  LDC R1, c[0x0][0x37c] ;  /* 0x0000df00ff017b82 */ /* 0x000fe20000000800 */
[----:B------:R-:W0:Y:S07]  /*0010*/  S2R R3, SR_TID.X ;  /* 0x0000000000037919 */ /* 0x000e2e0000002100 */
[----:B------:R-:W0:Y:S01]  /*0020*/  S2UR UR4, SR_CTAID.X ;  /* 0x00000000000479c3 */ /* 0x000e220000002500 */
[----:B------:R-:W-:Y:S01]  /*0030*/  MOV R25, 0x400 ;  /* 0x0000040000197802 */ /* 0x000fe20000000f00 */
[----:B------:R-:W-:Y:S01]  /*0040*/  BSSY.RECONVERGENT B0, `(.L_x_0) ;  /* 0x0000031000007945 */ /* 0x000fe20003800200 */
[----:B------:R-:W1:Y:S01]  /*0050*/  S2R R2, SR_LANEID ;  /* 0x0000000000027919 */ /* 0x000e620000000000 */
[----:B------:R-:W2:Y:S04]  /*0060*/  S2R R0, SR_CgaCtaId ;  /* 0x0000000000007919 */ /* 0x000ea80000008800 */
[----:B------:R-:W0:Y:S01]  /*0070*/  LDC R26, c[0x0][0x360] ;  /* 0x0000d800ff1a7b82 */ /* 0x000e220000000800 */
[----:B------:R-:W3:Y:S01]  /*0080*/  S2R R4, SR_SWINHI ;  /* 0x0000000000047919 */ /* 0x000ee20000002f00 */
[----:B0-----:R-:W-:Y:S01]  /*0090*/  IMAD R26, R26, UR4, R3 ;  /* 0x000000041a1a7c24 */ /* 0x001fe2000f8e0203 */
[----:B------:R-:W0:Y:S01]  /*00a0*/  LDCU.64 UR4, c[0x0][0x358] ;  /* 0x00006b00ff0477ac */ /* 0x000e220008000a00 */
[----:B-1----:R-:W-:-:S03]  /*00b0*/  SHF.R.U32.HI R13, RZ, 0x2, R2 ;  /* 0x00000002ff0d7819 */ /* 0x002fc60000011602 */
[----:B------:R-:W-:Y:S02]  /*00c0*/  ISETP.GT.AND P0, PT, R26, 0xf, PT ;  /* 0x0000000f1a00780c */ /* 0x000fe40003f04270 */
[----:B------:R-:W-:Y:S02]  /*00d0*/  LOP3.LUT R2, R2, 0x3, RZ, 0xc0, !PT ;  /* 0x0000000302027812 */ /* 0x000fe400078ec0ff */
[----:B--2---:R-:W-:Y:S02]  /*00e0*/  LEA R25, R0, R25, 0x18 ;  /* 0x0000001900197211 */ /* 0x004fe400078ec0ff */
[----:B------:R-:W-:Y:S02]  /*00f0*/  LEA R21, R13, R2, 0x3 ;  /* 0x000000020d157211 */ /* 0x000fe400078e18ff */
[----:B------:R-:W-:Y:S02]  /*0100*/  MOV R6, R25 ;  /* 0x0000001900067202 */ /* 0x000fe40000000f00 */
[----:B---3--:R-:W-:-:S02]  /*0110*/  MOV R7, R4 ;  /* 0x0000000400077202 */ /* 0x008fc40000000f00 */
[C---:B------:R-:W-:Y:S02]  /*0120*/  IADD3 R11, PT, PT, R21.reuse, 0x40, RZ ;  /* 0x00000040150b7810 */ /* 0x040fe40007ffe0ff */
[----:B------:R-:W-:Y:S01]  /*0130*/  IADD3 R4, P1, PT, R6, 0x200, RZ ;  /* 0x0000020006047810 */ /* 0x000fe20007f3e0ff */
[--C-:B------:R-:W-:Y:S01]  /*0140*/  IMAD.WIDE R8, R21, 0x4, R6.reuse ;  /* 0x0000000415087825 */ /* 0x100fe200078e0206 */
[----:B------:R-:W-:Y:S02]  /*0150*/  LEA R19, R2, R13, 0x4 ;  /* 0x0000000d02137211 */ /* 0x000fe400078e20ff */
[----:B------:R-:W-:Y:S01]  /*0160*/  IADD3.X R5, PT, PT, RZ, R7, RZ, P1, !PT ;  /* 0x00000007ff057210 */ /* 0x000fe20000ffe4ff */
[----:B------:R-:W-:Y:S01]  /*0170*/  IMAD.WIDE R10, R11, 0x4, R6 ;  /* 0x000000040b0a7825 */ /* 0x000fe200078e0206 */
[----:B------:R-:W-:Y:S01]  /*0180*/  LEA R24, R26, R25, 0x2 ;  /* 0x000000191a187211 */ /* 0x000fe200078e10ff */
[----:B0-----:R-:W-:Y:S06]  /*0190*/  @P0 BRA `(.L_x_1) ;  /* 0x00000000006c0947 */ /* 0x001fec0003800000 */
[----:B------:R-:W0:Y:S01]  /*01a0*/  LDC.64 R22, c[0x0][0x380] ;  /* 0x0000e000ff167b82 */ /* 0x000e220000000a00 */
[----:B------:R-:W-:-:S07]  /*01b0*/  LEA R27, R26, R26, 0x1 ;  /* 0x0000001a1a1b7211 */ /* 0x000fce00078e08ff */
[----:B------:R-:W1:Y:S01]  /*01c0*/  LDC.64 R16, c[0x0][0x388] ;  /* 0x0000e200ff107b82 */ /* 0x000e620000000a00 */
[----:B0-----:R-:W-:-:S05]  /*01d0*/  IMAD.WIDE R22, R27, 0x4, R22 ;  /* 0x000000041b167825 */ /* 0x001fca00078e0216 */
[----:B------:R-:W2:Y:S04]  /*01e0*/  LDG.E R14, desc[UR4][R22.64] ;  /* 0x00000004160e7981 */ /* 0x000ea8000c1e1900 */
[----:B------:R-:W2:Y:S04]  /*01f0*/  LDG.E R15, desc[UR4][R22.64+0x4] ;  /* 0x00000404160f7981 */ /* 0x000ea8000c1e1900 */
[----:B------:R-:W3:Y:S01]  /*0200*/  LDG.E R0, desc[UR4][R22.64+0x8] ;  /* 0x0000080416007981 */ /* 0x000ee2000c1e1900 */
[----:B-1----:R-:W-:-:S05]  /*0210*/  IMAD.WIDE R16, R27, 0x4, R16 ;  /* 0x000000041b107825 */ /* 0x002fca00078e0210 */
[----:B------:R-:W4:Y:S04]  /*0220*/  LDG.E R27, desc[UR4][R16.64+0x4] ;  /* 0x00000404101b7981 */ /* 0x000f28000c1e1900 */
[----:B------:R-:W5:Y:S04]  /*0230*/  LDG.E R23, desc[UR4][R16.64] ;  /* 0x0000000410177981 */ /* 0x000f68000c1e1900 */
[----:B------:R-:W4:Y:S01]  /*0240*/  LDG.E R29, desc[UR4][R16.64+0x8] ;  /* 0x00000804101d7981 */ /* 0x000f22000c1e1900 */
[----:B------:R-:W-:-:S05]  /*0250*/  LEA R12, R26, R25, 0x5 ;  /* 0x000000191a0c7211 */ /* 0x000fca00078e28ff */
[----:B--2---:R-:W-:Y:S04]  /*0260*/  STS.64 [R12], R14 ;  /* 0x0000000e0c007388 */ /* 0x004fe80000000a00 */
[----:B---3--:R-:W-:Y:S04]  /*0270*/  STS [R12+0x8], R0 ;  /* 0x000008000c007388 */ /* 0x008fe80000000800 */
[----:B------:R-:W0:Y:S04]  /*0280*/  LDS R18, [R24+0x400] ;  /* 0x0004000018127984 */ /* 0x000e280000000800 */
[----:B------:R-:W1:Y:S04]  /*0290*/  LDS R20, [R24+0x440] ;  /* 0x0004400018147984 */ /* 0x000e680000000800 */
[----:B-----5:R2:W-:Y:S04]  /*02a0*/  STS [R24+0x200], R23 ;  /* 0x0002001718007388 */ /* 0x0205e80000000800 */
[----:B----4-:R2:W-:Y:S04]  /*02b0*/  STS [R24+0x240], R27 ;  /* 0x0002401b18007388 */ /* 0x0105e80000000800 */
[----:B------:R2:W-:Y:S01]  /*02c0*/  STS [R24+0x280], R29 ;  /* 0x0002801d18007388 */ /* 0x0005e20000000800 */
[----:B0-----:R-:W-:Y:S01]  /*02d0*/  FFMA R18, R14, R14, R18 ;  /* 0x0000000e0e127223 */ /* 0x001fe20000000012 */
[----:B-1----:R-:W-:-:S03]  /*02e0*/  FFMA R20, R23, R23, R20 ;  /* 0x0000001717147223 */ /* 0x002fc60000000014 */
[----:B------:R-:W-:Y:S01]  /*02f0*/  FFMA R18, R15, R15, R18 ;  /* 0x0000000f0f127223 */ /* 0x000fe20000000012 */
[----:B------:R-:W-:-:S03]  /*0300*/  FFMA R20, R27, R27, R20 ;  /* 0x0000001b1b147223 */ /* 0x000fc60000000014 */
[----:B------:R-:W-:Y:S01]  /*0310*/  FFMA R18, R0, R0, R18 ;  /* 0x0000000000127223 */ /* 0x000fe20000000012 */
[----:B------:R-:W-:-:S04]  /*0320*/  FFMA R17, R29, R29, R20 ;  /* 0x0000001d1d117223 */ /* 0x000fc80000000014 */
[----:B------:R2:W-:Y:S04]  /*0330*/  STS [R24+0x400], R18 ;  /* 0x0004001218007388 */ /* 0x0005e80000000800 */
[----:B------:R2:W-:Y:S02]  /*0340*/  STS [R24+0x440], R17 ;  /* 0x0004401118007388 */ /* 0x0005e40000000800 */
.L_x_1:
[----:B------:R-:W-:Y:S05]  /*0350*/  BSYNC.RECONVERGENT B0 ;  /* 0x0000000000007941 */ /* 0x000fea0003800200 */
.L_x_0:
[C---:B--2---:R-:W-:Y:S01]  /*0360*/  IADD3 R29, PT, PT, R19.reuse, 0x8, RZ ;  /* 0x00000008131d7810 */ /* 0x044fe20007ffe0ff */
[--C-:B------:R-:W-:Y:S01]  /*0370*/  IMAD.WIDE R22, R19, 0x4, R4.reuse ;  /* 0x0000000413167825 */ /* 0x100fe200078e0204 */
[----:B------:R0:W2:Y:S04]  /*0380*/  LD.E R17, desc[UR4][R10.64] ;  /* 0x000000040a117980 */ /* 0x0000a8000c101900 */
[----:B------:R-:W3:Y:S01]  /*0390*/  LD.E R16, desc[UR4][R8.64] ;  /* 0x0000000408107980 */ /* 0x000ee2000c101900 */
[----:B------:R-:W-:Y:S01]  /*03a0*/  IMAD.WIDE R28, R29, 0x4, R4 ;  /* 0x000000041d1c7825 */ /* 0x000fe200078e0204 */
[C---:B------:R-:W-:Y:S01]  /*03b0*/  IADD3 R15, PT, PT, R21.reuse, 0x4, RZ ;  /* 0x00000004150f7810 */ /* 0x040fe20007ffe0ff */
[----:B------:R-:W1:Y:S01]  /*03c0*/  LDCU.64 UR6, c[0x0][0x390] ;  /* 0x00007200ff0677ac */ /* 0x000e620008000a00 */
[----:B------:R-:W4:Y:S01]  /*03d0*/  LD.E R3, desc[UR4][R22.64] ;  /* 0x0000000416037980 */ /* 0x000f22000c101900 */
[----:B------:R-:W-:-:S03]  /*03e0*/  IADD3 R27, PT, PT, R21, 0x44, RZ ;  /* 0x00000044151b7810 */ /* 0x000fc60007ffe0ff */
[----:B------:R-:W5:Y:S01]  /*03f0*/  LD.E R0, desc[UR4][R28.64] ;  /* 0x000000041c007980 */ /* 0x000f62000c101900 */
[----:B------:R-:W-:Y:S01]  /*0400*/  IADD3 R12, PT, PT, R19, 0x40, RZ ;  /* 0x00000040130c7810 */ /* 0x000fe20007ffe0ff */
[----:B------:R-:W-:Y:S01]  /*0410*/  IMAD.WIDE R20, R15, 0x4, R6 ;  /* 0x000000040f147825 */ /* 0x000fe200078e0206 */
[----:B------:R-:W-:-:S03]  /*0420*/  IADD3 R19, PT, PT, R19, 0x48, RZ ;  /* 0x0000004813137810 */ /* 0x000fc60007ffe0ff */
[----:B0-----:R-:W-:Y:S01]  /*0430*/  IMAD.WIDE R10, R12, 0x4, R4 ;  /* 0x000000040c0a7825 */ /* 0x001fe200078e0204 */
[----:B------:R-:W5:Y:S03]  /*0440*/  LD.E R14, desc[UR4][R20.64] ;  /* 0x00000004140e7980 */ /* 0x000f66000c101900 */
[----:B------:R-:W-:Y:S01]  /*0450*/  IMAD.WIDE R6, R27, 0x4, R6 ;  /* 0x000000041b067825 */ /* 0x000fe200078e0206 */
[----:B------:R0:W5:Y:S03]  /*0460*/  LD.E R12, desc[UR4][R10.64] ;  /* 0x000000040a0c7980 */ /* 0x000166000c101900 */
[----:B------:R-:W-:Y:S01]  /*0470*/  IMAD.WIDE R4, R19, 0x4, R4 ;  /* 0x0000000413047825 */ /* 0x000fe200078e0204 */
[----:B------:R-:W5:Y:S04]  /*0480*/  LD.E R15, desc[UR4][R6.64] ;  /* 0x00000004060f7980 */ /* 0x000f68000c101900 */
[----:B------:R-:W5:Y:S01]  /*0490*/  LD.E R18, desc[UR4][R4.64] ;  /* 0x0000000404127980 */ /* 0x000f62000c101900 */
[----:B------:R-:W-:-:S02]  /*04a0*/  MOV R19, 0x1000 ;  /* 0x0000100000137802 */ /* 0x000fc40000000f00 */
[----:B--2---:R-:W-:Y:S02]  /*04b0*/  FSETP.GEU.AND P3, PT, |R17|, +INF , PT ;  /* 0x7f8000001100780b */ /* 0x004fe40003f6e200 */
[----:B---3--:R-:W-:Y:S02]  /*04c0*/  FSETP.GEU.AND P2, PT, |R16|, +INF , PT ;  /* 0x7f8000001000780b */ /* 0x008fe40003f4e200 */
[----:B----4-:R-:W-:Y:S02]  /*04d0*/  FSETP.GEU.AND P4, PT, |R3|, +INF , PT ;  /* 0x7f8000000300780b */ /* 0x010fe40003f8e200 */
[----:B-----5:R-:W-:-:S07]  /*04e0*/  FSETP.GEU.AND P1, PT, |R0|, +INF , PT ;  /* 0x7f8000000000780b */ /* 0x020fce0003f2e200 */
[-C--:B------:R-:W-:Y:S02]  /*04f0*/  @!P3 LEA R17, R17, R19.reuse, 0x0 ;  /* 0x000000131111b211 */ /* 0x080fe400078e00ff */
[-C--:B------:R-:W-:Y:S02]  /*0500*/  @!P2 LEA R16, R16, R19.reuse, 0x0 ;  /* 0x000000131010a211 */ /* 0x080fe400078e00ff */
[-C--:B------:R-:W-:Y:S02]  /*0510*/  @!P4 LEA R3, R3, R19.reuse, 0x0 ;  /* 0x000000130303c211 */ /* 0x080fe400078e00ff */
[----:B------:R-:W-:Y:S02]  /*0520*/  @!P1 LEA R0, R0, R19, 0x0 ;  /* 0x0000001300009211 */ /* 0x000fe400078e00ff */
[----:B------:R-:W-:-:S03]  /*0530*/  FSETP.GEU.AND P4, PT, |R14|, +INF , PT ;  /* 0x7f8000000e00780b */ /* 0x000fc60003f8e200 */
[----:B0-----:R-:W-:Y:S01]  /*0540*/  HMMA.1684.F32.TF32 R8, R16, R3, RZ ;  /* 0x000000031008723c */ /* 0x001fe200000850ff */
[----:B------:R-:W-:Y:S02]  /*0550*/  FSETP.GEU.AND P3, PT, |R15|, +INF , PT ;  /* 0x7f8000000f00780b */ /* 0x000fe40003f6e200 */
[----:B------:R-:W-:Y:S02]  /*0560*/  FSETP.GEU.AND P2, PT, |R12|, +INF , PT ;  /* 0x7f8000000c00780b */ /* 0x000fe40003f4e200 */
[----:B------:R-:W-:-:S03]  /*0570*/  FSETP.GEU.AND P1, PT, |R18|, +INF , PT ;  /* 0x7f8000001200780b */ /* 0x000fc60003f2e200 */
[----:B------:R-:W-:Y:S02]  /*0580*/  HMMA.1684.F32.TF32 R4, R16, R0, RZ ;  /* 0x000000001004723c */ /* 0x000fe400000850ff */
[----:B------:R-:W-:-:S04]  /*0590*/  @!P4 LEA R14, R14, R19, 0x0 ;  /* 0x000000130e0ec211 */ /* 0x000fc800078e00ff */
[-C--:B------:R-:W-:Y:S02]  /*05a0*/  @!P3 LEA R15, R15, R19.reuse, 0x0 ;  /* 0x000000130f0fb211 */ /* 0x080fe400078e00ff */
[-C--:B------:R-:W-:Y:S02]  /*05b0*/  @!P2 LEA R12, R12, R19.reuse, 0x0 ;  /* 0x000000130c0ca211 */ /* 0x080fe400078e00ff */
[----:B------:R-:W-:-:S05]  /*05c0*/  @!P1 LEA R18, R18, R19, 0x0 ;  /* 0x0000001312129211 */ /* 0x000fca00078e00ff */
[----:B------:R-:W-:Y:S01]  /*05d0*/  HMMA.1684.F32.TF32 R8, R14, R12, R8 ;  /* 0x0000000c0e08723c */ /* 0x000fe20000085008 */
[----:B------:R-:W-:-:S07]  /*05e0*/  MOV R3, RZ ;  /* 0x000000ff00037202 */ /* 0x000fce0000000f00 */
[----:B------:R-:W-:Y:S01]  /*05f0*/  HMMA.1684.F32.TF32 R4, R14, R18, R4 ;  /* 0x000000120e04723c */ /* 0x000fe20000085004 */
[----:B------:R-:W-:-:S03]  /*0600*/  IMAD.WIDE.U32 R2, R13, 0x8, R2 ;  /* 0x000000080d027825 */ /* 0x000fc600078e0002 */
[----:B-1----:R-:W-:-:S04]  /*0610*/  LEA R12, P1, R2, UR6, 0x3 ;  /* 0x00000006020c7c11 */ /* 0x002fc8000f8218ff */
[----:B------:R-:W-:-:S03]  /*0620*/  LEA.HI.X R13, R2, UR7, R3, 0x3, P1 ;  /* 0x00000007020d7c11 */ /* 0x000fc600088f1c03 */
[----:B------:R-:W-:Y:S01]  /*0630*/  FMUL R8, R8, -2 ;  /* 0xc000000008087820 */ /* 0x000fe20000400000 */
[----:B------:R-:W-:Y:S01]  /*0640*/  FMUL R9, R9, -2 ;  /* 0xc000000009097820 */ /* 0x000fe20000400000 */
[----:B------:R-:W-:Y:S01]  /*0650*/  FMUL R10, R10, -2 ;  /* 0xc00000000a0a7820 */ /* 0x000fe20000400000 */
[----:B------:R-:W-:-:S05]  /*0660*/  FMUL R11, R11, -2 ;  /* 0xc00000000b0b7820 */ /* 0x000fca0000400000 */
[----:B------:R-:W-:Y:S01]  /*0670*/  FMUL R4, R4, -2 ;  /* 0xc000000004047820 */ /* 0x000fe20000400000 */
[----:B------:R-:W-:Y:S01]  /*0680*/  FMUL R5, R5, -2 ;  /* 0xc000000005057820 */ /* 0x000fe20000400000 */
[----:B------:R-:W-:Y:S01]  /*0690*/  FMUL R6, R6, -2 ;  /* 0xc000000006067820 */ /* 0x000fe20000400000 */
[----:B------:R-:W-:Y:S01]  /*06a0*/  FMUL R7, R7, -2 ;  /* 0xc000000007077820 */ /* 0x000fe20000400000 */
[----:B------:R0:W-:Y:S04]  /*06b0*/  ST.E.64 desc[UR4][R12.64], R8 ;  /* 0x000000080c007985 */ /* 0x0001e8000c101b04 */
[----:B------:R0:W-:Y:S04]  /*06c0*/  ST.E.64 desc[UR4][R12.64+0x200], R10 ;  /* 0x0002000a0c007985 */ /* 0x0001e8000c101b04 */
[----:B------:R0:W-:Y:S04]  /*06d0*/  ST.E.64 desc[UR4][R12.64+0x20], R4 ;  /* 0x000020040c007985 */ /* 0x0001e8000c101b04 */
[----:B------:R0:W-:Y:S01]  /*06e0*/  ST.E.64 desc[UR4][R12.64+0x220], R6 ;  /* 0x000220060c007985 */ /* 0x0001e2000c101b04 */
[----:B------:R-:W-:Y:S05]  /*06f0*/  @P0 EXIT ;  /* 0x000000000000094d */ /* 0x000fea0003800000 */
[----:B------:R-:W1:Y:S01]  /*0700*/  LDC.64 R2, c[0x0][0x390] ;  /* 0x0000e400ff027b82 */ /* 0x000e620000000a00 */
[----:B------:R-:W-:Y:S04]  /*0710*/  LDS R24, [R24+0x440] ;  /* 0x0004400018187984 */ /* 0x000fe80000000800 */
[----:B0-----:R-:W0:Y:S01]  /*0720*/  LDS.128 R8, [R25+0x400] ;  /* 0x0004000019087984 */ /* 0x001e220000000c00 */
[----:B-1----:R-:W-:-:S05]  /*0730*/  IMAD.WIDE R26, R26, 0x4, R2 ;  /* 0x000000041a1a7825 */ /* 0x002fca00078e0202 */
[----:B------:R-:W2:Y:S04]  /*0740*/  LDG.E R5, desc[UR4][R26.64] ;  /* 0x000000041a057981 */ /* 0x000ea8000c1e1900 */
[----:B------:R-:W3:Y:S04]  /*0750*/  LDG.E R4, desc[UR4][R26.64+0x40] ;  /* 0x000040041a047981 */ /* 0x000ee8000c1e1900 */
[----:B------:R-:W4:Y:S04]  /*0760*/  LDG.E R13, desc[UR4][R26.64+0x80] ;  /* 0x000080041a0d7981 */ /* 0x000f28000c1e1900 */
[----:B------:R-:W5:Y:S04]  /*0770*/  LDG.E R14, desc[UR4][R26.64+0xc0] ;  /* 0x0000c0041a0e7981 */ /* 0x000f68000c1e1900 */
        /* <DEDUP_REMOVED lines=11> */
[----:B------:R-:W5:Y:S01]  /*0830*/  LDG.E R23, desc[UR4][R26.64+0x3c0] ;  /* 0x0003c0041a177981 */ /* 0x000f62000c1e1900 */
[C---:B0-----:R-:W-:Y:S01]  /*0840*/  FADD R8, R24.reuse, R8 ;  /* 0x0000000818087221 */ /* 0x041fe20000000000 */
[C---:B------:R-:W-:Y:S01]  /*0850*/  FADD R9, R24.reuse, R9 ;  /* 0x0000000918097221 */ /* 0x040fe20000000000 */
[C---:B------:R-:W-:Y:S01]  /*0860*/  FADD R10, R24.reuse, R10 ;  /* 0x0000000a180a7221 */ /* 0x040fe20000000000 */
[----:B------:R-:W-:Y:S01]  /*0870*/  FADD R11, R24, R11 ;  /* 0x0000000b180b7221 */ /* 0x000fe20000000000 */
[----:B--2---:R-:W-:Y:S01]  /*0880*/  FADD R15, R8, R5 ;  /* 0x00000005080f7221 */ /* 0x004fe20000000000 */
[----:B---3--:R-:W-:-:S02]  /*0890*/  FADD R29, R9, R4 ;  /* 0x00000004091d7221 */ /* 0x008fc40000000000 */
[----:B------:R-:W0:Y:S01]  /*08a0*/  LDS.128 R4, [R25+0x410] ;  /* 0x0004100019047984 */ /* 0x000e220000000c00 */
[----:B----4-:R-:W-:Y:S01]  /*08b0*/  FADD R28, R10, R13 ;  /* 0x0000000d0a1c7221 */ /* 0x010fe20000000000 */
[----:B-----5:R-:W-:Y:S02]  /*08c0*/  FADD R13, R11, R14 ;  /* 0x0000000e0b0d7221 */ /* 0x020fe40000000000 */
[----:B------:R-:W1:Y:S04]  /*08d0*/  LDS.128 R8, [R25+0x420] ;  /* 0x0004200019087984 */ /* 0x000e680000000c00 */
[----:B------:R-:W-:Y:S04]  /*08e0*/  STG.E desc[UR4][R26.64], R15 ;  /* 0x0000000f1a007986 */ /* 0x000fe8000c101904 */
[----:B------:R-:W-:Y:S01]  /*08f0*/  STG.E desc[UR4][R26.64+0xc0], R13 ;  /* 0x0000c00d1a007986 */ /* 0x000fe2000c101904 */
[----:B0-----:R-:W-:-:S04]  /*0900*/  FADD R4, R24, R4 ;  /* 0x0000000418047221 */ /* 0x001fc80000000000 */
[----:B------:R-:W-:Y:S02]  /*0910*/  FADD R4, R4, R12 ;  /* 0x0000000c04047221 */ /* 0x000fe40000000000 */
[----:B------:R-:W0:Y:S01]  /*0920*/  LDS.128 R12, [R25+0x430] ;  /* 0x00043000190c7984 */ /* 0x000e220000000c00 */
[----:B------:R-:W-:-:S04]  /*0930*/  FADD R5, R24, R5 ;  /* 0x0000000518057221 */ /* 0x000fc80000000000 */
[----:B------:R-:W-:Y:S01]  /*0940*/  FADD R5, R5, R0 ;  /* 0x0000000005057221 */ /* 0x000fe20000000000 */
[----:B------:R-:W-:-:S04]  /*0950*/  FADD R0, R24, R7 ;  /* 0x0000000718007221 */ /* 0x000fc80000000000 */
[----:B------:R-:W-:Y:S01]  /*0960*/  FADD R3, R0, R3 ;  /* 0x0000000300037221 */ /* 0x000fe20000000000 */
[----:B-1----:R-:W-:-:S04]  /*0970*/  FADD R0, R24, R9 ;  /* 0x0000000918007221 */ /* 0x002fc80000000000 */
[----:B------:R-:W-:Y:S01]  /*0980*/  FADD R17, R0, R17 ;  /* 0x0000001100117221 */ /* 0x000fe20000000000 */
[C---:B------:R-:W-:Y:S01]  /*0990*/  FADD R0, R24.reuse, R11 ;  /* 0x0000000b18007221 */ /* 0x040fe20000000000 */
[----:B------:R1:W-:Y:S01]  /*09a0*/  STG.E desc[UR4][R26.64+0x40], R29 ;  /* 0x0000401d1a007986 */ /* 0x0003e2000c101904 */
[C---:B------:R-:W-:Y:S01]  /*09b0*/  FADD R7, R24.reuse, R8 ;  /* 0x0000000818077221 */ /* 0x040fe20000000000 */
[----:B------:R-:W-:Y:S01]  /*09c0*/  FADD R9, R24, R10 ;  /* 0x0000000a18097221 */ /* 0x000fe20000000000 */
[----:B------:R-:W-:Y:S01]  /*09d0*/  FADD R19, R0, R19 ;  /* 0x0000001300137221 */ /* 0x000fe20000000000 */
[----:B------:R0:W-:Y:S01]  /*09e0*/  STG.E desc[UR4][R26.64+0x140], R5 ;  /* 0x000140051a007986 */ /* 0x0001e2000c101904 */
[----:B------:R-:W-:Y:S01]  /*09f0*/  FADD R7, R7, R16 ;  /* 0x0000001007077221 */ /* 0x000fe20000000000 */
[----:B------:R-:W-:Y:S01]  /*0a00*/  FADD R9, R9, R18 ;  /* 0x0000001209097221 */ /* 0x000fe20000000000 */
[----:B-1----:R-:W-:-:S04]  /*0a10*/  FADD R29, R24, R6 ;  /* 0x00000006181d7221 */ /* 0x002fc80000000000 */
[----:B------:R-:W-:Y:S01]  /*0a20*/  FADD R29, R29, R2 ;  /* 0x000000021d1d7221 */ /* 0x000fe20000000000 */
[C---:B0-----:R-:W-:Y:S01]  /*0a30*/  FADD R5, R24.reuse, R12 ;  /* 0x0000000c18057221 */ /* 0x041fe20000000000 */
[C---:B------:R-:W-:Y:S01]  /*0a40*/  FADD R0, R24.reuse, R13 ;  /* 0x0000000d18007221 */ /* 0x040fe20000000000 */
[C---:B------:R-:W-:Y:S01]  /*0a50*/  FADD R11, R24.reuse, R14 ;  /* 0x0000000e180b7221 */ /* 0x040fe20000000000 */
[----:B------:R-:W-:Y:S01]  /*0a60*/  FADD R24, R24, R15 ;  /* 0x0000000f18187221 */ /* 0x000fe20000000000 */
[----:B------:R-:W-:Y:S01]  /*0a70*/  FADD R5, R5, R20 ;  /* 0x0000001405057221 */ /* 0x000fe20000000000 */
[----:B------:R-:W-:Y:S01]  /*0a80*/  FADD R21, R0, R21 ;  /* 0x0000001500157221 */ /* 0x000fe20000000000 */
[----:B------:R-:W-:Y:S01]  /*0a90*/  FADD R11, R11, R22 ;  /* 0x000000160b0b7221 */ /* 0x000fe20000000000 */
[----:B------:R-:W-:Y:S01]  /*0aa0*/  FADD R23, R24, R23 ;  /* 0x0000001718177221 */ /* 0x000fe20000000000 */
[----:B------:R-:W-:Y:S04]  /*0ab0*/  STG.E desc[UR4][R26.64+0x80], R28 ;  /* 0x0000801c1a007986 */ /* 0x000fe8000c101904 */
        /* <DEDUP_REMOVED lines=10> */
[----:B------:R-:W-:Y:S01]  /*0b60*/  STG.E desc[UR4][R26.64+0x3c0], R23 ;  /* 0x0003c0171a007986 */ /* 0x000fe2000c101904 */
[----:B------:R-:W-:Y:S05]  /*0b70*/  EXIT ;  /* 0x000000000000794d */ /* 0x000fea0003800000 */
.L_x_2:
[----:B------:R-:W-:-:S00]  /*0b80*/  BRA `(.L_x_2) ;  /* 0xfffffffc00fc7947 */ /* 0x000fc0000383ffff */
[----:B------:R-:W-:-:S00]  /*0b90*/  NOP ;  /* 0x0000000000007918 */ /* 0x000fc00000000000 */
        /* <DEDUP_REMOVED lines=14> */
.L_x_3:


//--------------------- .nv.shared._Z10dr2_driverPKfS0_Pf --------------------------
	.section	.nv.shared._Z10dr2_driverPKfS0_Pf,"aw",@nobits
	.sectionflags	@""
	.align	4
.nv.shared._Z10dr2_driverPKfS0_Pf:
	.zero		2176


//--------------------- .nv.shared.reserved.0     --------------------------
	.section	.nv.shared.reserved.0,"aw",@nobits
	.weak		__nv_reservedSMEM_offset_0_alias
	.size		__nv_reservedSMEM_offset_0_alias, 0, 64
	.other		__nv_reservedSMEM_offset_0_alias,@"STO_CUDA_RESERVED_SHARED STV_DEFAULT"
__nv_reservedSMEM_offset_0_alias:
	.zero		0
	.zero		64


//--------------------- .nv.constant0._Z10dr2_driverPKfS0_Pf --------------------------
	.section	.nv.constant0._Z10dr2_driverPKfS0_Pf,"a",@progbits
	.sectionflags	@""
	.align	4
.nv.constant0._Z10dr2_driverPKfS0_Pf:
	.zero		920


//--------------------- SYMBOLS --------------------------

	.type		.nv.reservedSmem.offset0,@object
	.size		.nv.reservedSmem.offset0,0x4
	.type		.nv.reservedSmem.cap,@object
	.size		.nv.reservedSmem.cap,0x4
